	.headerflags	@"EF_CUDA_TEXMODE_UNIFIED EF_CUDA_64BIT_ADDRESS EF_CUDA_ACCELERATORS EF_CUDA_SM90 EF_CUDA_VIRTUAL_SM(EF_CUDA_SM90)"
	.elftype	@"ET_EXEC"


//--------------------- .nv.info                  --------------------------
	.section	.nv.info,"",@"SHT_CUDA_INFO"
	.align	4


	//----- nvinfo : EIATTR_REGCOUNT
	.align		4
        /*0000*/ 	.byte	0x04, 0x2f
        /*0002*/ 	.short	(.L_1 - .L_0)
	.align		4
.L_0:
        /*0004*/ 	.word	index@(triton_poi_fused_mul_2)
        /*0008*/ 	.word	0x00000010


	//----- nvinfo : EIATTR_MIN_STACK_SIZE
	.align		4
.L_1:
        /*000c*/ 	.byte	0x04, 0x12
        /*000e*/ 	.short	(.L_3 - .L_2)
	.align		4
.L_2:
        /*0010*/ 	.word	index@(triton_poi_fused_mul_2)
        /*0014*/ 	.word	0x00000000


	//----- nvinfo : EIATTR_FRAME_SIZE
	.align		4
.L_3:
        /*0018*/ 	.byte	0x04, 0x11
        /*001a*/ 	.short	(.L_5 - .L_4)
	.align		4
.L_4:
        /*001c*/ 	.word	index@(triton_poi_fused_mul_2)
        /*0020*/ 	.word	0x00000000


	//----- nvinfo : EIATTR_MIN_STACK_SIZE
	.align		4
.L_5:
        /*0024*/ 	.byte	0x04, 0x12
        /*0026*/ 	.short	(.L_7 - .L_6)
	.align		4
.L_6:
        /*0028*/ 	.word	index@(triton_poi_fused_mul_2)
        /*002c*/ 	.word	0x00000000
.L_7:


//--------------------- .nv.info.triton_poi_fused_mul_2 --------------------------
	.section	.nv.info.triton_poi_fused_mul_2,"",@"SHT_CUDA_INFO"
	.sectionflags	@""
	.align	4


	//----- nvinfo : EIATTR_CUDA_API_VERSION
	.align		4
        /*0000*/ 	.byte	0x04, 0x37
        /*0002*/ 	.short	(.L_9 - .L_8)
.L_8:
        /*0004*/ 	.word	0x0000007c


	//----- nvinfo : EIATTR_KPARAM_INFO
	.align		4
.L_9:
        /*0008*/ 	.byte	0x04, 0x17
        /*000a*/ 	.short	(.L_11 - .L_10)
.L_10:
        /*000c*/ 	.word	0x00000000
        /*0010*/ 	.short	0x0003
        /*0012*/ 	.short	0x0018
        /*0014*/ 	.byte	0x00, 0xf0, 0x11, 0x00


	//----- nvinfo : EIATTR_KPARAM_INFO
	.align		4
.L_11:
        /*0018*/ 	.byte	0x04, 0x17
        /*001a*/ 	.short	(.L_13 - .L_12)
.L_12:
        /*001c*/ 	.word	0x00000000
        /*0020*/ 	.short	0x0002
        /*0022*/ 	.short	0x0010
        /*0024*/ 	.byte	0x00, 0xf4, 0x21, 0x00


	//----- nvinfo : EIATTR_KPARAM_INFO
	.align		4
.L_13:
        /*0028*/ 	.byte	0x04, 0x17
        /*002a*/ 	.short	(.L_15 - .L_14)
.L_14:
        /*002c*/ 	.word	0x00000000
        /*0030*/ 	.short	0x0001
        /*0032*/ 	.short	0x0008
        /*0034*/ 	.byte	0x00, 0xf4, 0x21, 0x00


	//----- nvinfo : EIATTR_KPARAM_INFO
	.align		4
.L_15:
        /*0038*/ 	.byte	0x04, 0x17
        /*003a*/ 	.short	(.L_17 - .L_16)
.L_16:
        /*003c*/ 	.word	0x00000000
        /*0040*/ 	.short	0x0000
        /*0042*/ 	.short	0x0000
        /*0044*/ 	.byte	0x00, 0xf4, 0x21, 0x00


	//----- nvinfo : EIATTR_SPARSE_MMA_MASK
	.align		4
.L_17:
        /*0048*/ 	.byte	0x03, 0x50
        /*004a*/ 	.short	0x0000


	//----- nvinfo : EIATTR_MAXREG_COUNT
	.align		4
        /*004c*/ 	.byte	0x03, 0x1b
        /*004e*/ 	.short	0x00ff


	//----- nvinfo : EIATTR_EXIT_INSTR_OFFSETS
	.align		4
        /*0050*/ 	.byte	0x04, 0x1c
        /*0052*/ 	.short	(.L_19 - .L_18)


	//   ....[0]....
.L_18:
        /*0054*/ 	.word	0x000001c0


	//   ....[1]....
        /*0058*/ 	.word	0x000001e0


	//----- nvinfo : EIATTR_REQNTID
	.align		4
.L_19:
        /*005c*/ 	.byte	0x04, 0x10
        /*005e*/ 	.short	(.L_21 - .L_20)
.L_20:
        /*0060*/ 	.word	0x00000080
        /*0064*/ 	.word	0x00000001
        /*0068*/ 	.word	0x00000001


	//----- nvinfo : EIATTR_CBANK_PARAM_SIZE
	.align		4
.L_21:
        /*006c*/ 	.byte	0x03, 0x19
        /*006e*/ 	.short	0x001c


	//----- nvinfo : EIATTR_PARAM_CBANK
	.align		4
        /*0070*/ 	.byte	0x04, 0x0a
        /*0072*/ 	.short	(.L_23 - .L_22)
	.align		4
.L_22:
        /*0074*/ 	.word	index@(.nv.constant0.triton_poi_fused_mul_2)
        /*0078*/ 	.short	0x0210
        /*007a*/ 	.short	0x001c


	//----- nvinfo : EIATTR_SW_WAR
	.align		4
.L_23:
        /*007c*/ 	.byte	0x04, 0x36
        /*007e*/ 	.short	(.L_25 - .L_24)
.L_24:
        /*0080*/ 	.word	0x00000008
.L_25:


//--------------------- .nv.callgraph             --------------------------
	.section	.nv.callgraph,"",@"SHT_CUDA_CALLGRAPH"
	.align	4
	.sectionentsize	8
	.align		4
        /*0000*/ 	.word	0x00000000
	.align		4
        /*0004*/ 	.word	0xffffffff
	.align		4
        /*0008*/ 	.word	0x00000000
	.align		4
        /*000c*/ 	.word	0xfffffffe
	.align		4
        /*0010*/ 	.word	0x00000000
	.align		4
        /*0014*/ 	.word	0xfffffffd
	.align		4
        /*0018*/ 	.word	0x00000000
	.align		4
        /*001c*/ 	.word	0xfffffffc


//--------------------- .text.triton_poi_fused_mul_2 --------------------------
	.section	.text.triton_poi_fused_mul_2,"ax",@progbits
	.align	128
        .global         triton_poi_fused_mul_2
        .type           triton_poi_fused_mul_2,@function
        .size           triton_poi_fused_mul_2,(.L_x_1 - triton_poi_fused_mul_2)
        .other          triton_poi_fused_mul_2,@"STO_CUDA_ENTRY STV_DEFAULT"
triton_poi_fused_mul_2:
.text.triton_poi_fused_mul_2:
[----:B------:R-:W0:Y:S02]  /*0000*/  LDC R1, c[0x0][0x28] ;  /* 0x00000a00ff017b82 */ /* 0x000e240000000800 */
[----:B------:R-:W1:Y:S01]  /*0010*/  S2R R0, SR_TID.X ;  /* 0x0000000000007919 */ /* 0x000e620000002100 */
[----:B------:R-:W2:Y:S01]  /*0020*/  LDC.64 R4, c[0x0][0x218] ;  /* 0x00008600ff047b82 */ /* 0x000ea20000000a00 */
[----:B------:R-:W-:Y:S02]  /*0030*/  CS2R R10, SRZ ;  /* 0x00000000000a7805 */ /* 0x000fe4000001ff00 */
[----:B------:R-:W-:Y:S01]  /*0040*/  CS2R R12, SRZ ;  /* 0x00000000000c7805 */ /* 0x000fe2000001ff00 */
[----:B------:R-:W3:Y:S01]  /*0050*/  S2R R9, SR_CTAID.X ;  /* 0x0000000000097919 */ /* 0x000ee20000002500 */
[----:B------:R-:W-:-:S03]  /*0060*/  ULDC.64 UR4, c[0x0][0x208] ;  /* 0x0000820000047ab9 */ /* 0x000fc60000000a00 */
[----:B------:R-:W4:Y:S01]  /*0070*/  LDC.64 R2, c[0x0][0x210] ;  /* 0x00008400ff027b82 */ /* 0x000f220000000a00 */
[----:B-1----:R-:W-:Y:S01]  /*0080*/  IMAD.SHL.U32 R0, R0, 0x2, RZ ;  /* 0x0000000200007824 */ /* 0x002fe200078e00ff */
[----:B---3--:R-:W-:-:S04]  /*0090*/  SHF.R.S32.HI R6, RZ, 0x17, R9 ;  /* 0x00000017ff067819 */ /* 0x008fc80000011409 */
[----:B------:R-:W-:Y:S02]  /*00a0*/  LOP3.LUT R0, R0, 0xfe, RZ, 0xc0, !PT ;  /* 0x000000fe00007812 */ /* 0x000fe400078ec0ff */
[----:B------:R-:W-:-:S03]  /*00b0*/  SGXT R6, R6, 0x1 ;  /* 0x000000010606781a */ /* 0x000fc60000000200 */
[----:B------:R-:W-:-:S04]  /*00c0*/  IMAD R9, R9, 0x100, R0 ;  /* 0x0000010009097824 */ /* 0x000fc800078e0200 */
[C---:B----4-:R-:W-:Y:S01]  /*00d0*/  IMAD.WIDE R2, R9.reuse, 0x4, R2 ;  /* 0x0000000409027825 */ /* 0x050fe200078e0202 */
[CC--:B------:R-:W-:Y:S02]  /*00e0*/  LEA.HI R0, R6.reuse, R9.reuse, RZ, 0x4 ;  /* 0x0000000906007211 */ /* 0x0c0fe400078f20ff */
[----:B------:R-:W-:Y:S02]  /*00f0*/  LEA.HI R6, R6, R9, RZ, 0x6 ;  /* 0x0000000906067211 */ /* 0x000fe400078f30ff */
[----:B------:R-:W-:Y:S02]  /*0100*/  LOP3.LUT R0, R0, 0xfffffff0, RZ, 0xc0, !PT ;  /* 0xfffffff000007812 */ /* 0x000fe400078ec0ff */
[----:B------:R-:W-:Y:S02]  /*0110*/  SHF.R.S32.HI R7, RZ, 0x6, R6 ;  /* 0x00000006ff077819 */ /* 0x000fe40000011406 */
[C---:B------:R-:W-:Y:S01]  /*0120*/  ISETP.GE.AND P0, PT, R9.reuse, 0x100, PT ;  /* 0x000001000900780c */ /* 0x040fe20003f06270 */
[----:B------:R-:W-:-:S04]  /*0130*/  IMAD.IADD R0, R9, 0x1, -R0 ;  /* 0x0000000109007824 */ /* 0x000fc800078e0a00 */
[----:B------:R-:W-:-:S04]  /*0140*/  IMAD R7, R7, 0x10, R0 ;  /* 0x0000001007077824 */ /* 0x000fc800078e0200 */
[----:B--2---:R-:W-:Y:S02]  /*0150*/  IMAD.WIDE R4, R7, 0x4, R4 ;  /* 0x0000000407047825 */ /* 0x004fe400078e0204 */
[----:B------:R-:W1:Y:S02]  /*0160*/  LDC.64 R6, c[0x0][0x220] ;  /* 0x00008800ff067b82 */ /* 0x000e640000000a00 */
[----:B------:R-:W2:Y:S04]  /*0170*/  @!P0 LDG.E.64 R10, desc[UR4][R2.64] ;  /* 0x00000004020a8981 */ /* 0x000ea8000c1e1b00 */
[----:B------:R-:W2:Y:S01]  /*0180*/  @!P0 LDG.E.EL.64 R12, desc[UR4][R4.64] ;  /* 0x00000004040c8981 */ /* 0x000ea2000c2e1b00 */
[----:B-1----:R-:W-:-:S04]  /*0190*/  IMAD.WIDE R6, R9, 0x4, R6 ;  /* 0x0000000409067825 */ /* 0x002fc800078e0206 */
[----:B--2---:R-:W-:Y:S01]  /*01a0*/  FMUL R10, R12, R10 ;  /* 0x0000000a0c0a7220 */ /* 0x004fe20000400000 */
[----:B------:R-:W-:Y:S01]  /*01b0*/  FMUL R11, R13, R11 ;  /* 0x0000000b0d0b7220 */ /* 0x000fe20000400000 */
[----:B------:R-:W-:Y:S06]  /*01c0*/  @P0 EXIT ;  /* 0x000000000000094d */ /* 0x000fec0003800000 */
[----:B------:R-:W-:Y:S01]  /*01d0*/  STG.E.64 desc[UR4][R6.64], R10 ;  /* 0x0000000a06007986 */ /* 0x000fe2000c101b04 */
[----:B------:R-:W-:Y:S05]  /*01e0*/  EXIT ;  /* 0x000000000000794d */ /* 0x000fea0003800000 */
.L_x_0:
[----:B------:R-:W-:-:S00]  /*01f0*/  BRA `(.L_x_0) ;  /* 0xfffffffc00fc7947 */ /* 0x000fc0000383ffff */
[----:B------:R-:W-:-:S00]  /*0200*/  NOP ;  /* 0x0000000000007918 */ /* 0x000fc00000000000 */
[----:B------:R-:W-:-:S00]  /*0210*/  NOP ;  /* 0x0000000000007918 */ /* 0x000fc00000000000 */
[----:B------:R-:W-:-:S00]  /*0220*/  NOP ;  /* 0x0000000000007918 */ /* 0x000fc00000000000 */
[----:B------:R-:W-:-:S00]  /*0230*/  NOP ;  /* 0x0000000000007918 */ /* 0x000fc00000000000 */
[----:B------:R-:W-:-:S00]  /*0240*/  NOP ;  /* 0x0000000000007918 */ /* 0x000fc00000000000 */
[----:B------:R-:W-:-:S00]  /*0250*/  NOP ;  /* 0x0000000000007918 */ /* 0x000fc00000000000 */
[----:B------:R-:W-:-:S00]  /*0260*/  NOP ;  /* 0x0000000000007918 */ /* 0x000fc00000000000 */
[----:B------:R-:W-:-:S00]  /*0270*/  NOP ;  /* 0x0000000000007918 */ /* 0x000fc00000000000 */
.L_x_1:


//--------------------- .nv.constant0.triton_poi_fused_mul_2 --------------------------
	.section	.nv.constant0.triton_poi_fused_mul_2,"a",@progbits
	.sectionflags	@""
	.align	4
.nv.constant0.triton_poi_fused_mul_2:
	.zero		556
